//
// Generated by NVIDIA NVVM Compiler
//
// Compiler Build ID: CL-36424714
// Cuda compilation tools, release 13.0, V13.0.88
// Based on NVVM 20.0.0
//

.version 9.0
.target sm_100
.address_size 64

	// .globl	_Z19buildLevelSetSpheref6float2fPf

.visible .entry _Z19buildLevelSetSpheref6float2fPf(
	.param .f32 _Z19buildLevelSetSpheref6float2fPf_param_0,
	.param .align 8 .b8 _Z19buildLevelSetSpheref6float2fPf_param_1[8],
	.param .f32 _Z19buildLevelSetSpheref6float2fPf_param_2,
	.param .u64 .ptr .align 1 _Z19buildLevelSetSpheref6float2fPf_param_3
)
{
	.reg .b32 	%r<12>;
	.reg .b32 	%f<15>;
	.reg .b64 	%rd<5>;

	ld.param.f32 	%f1, [_Z19buildLevelSetSpheref6float2fPf_param_0];
	ld.param.v2.f32 	{%f2, %f3}, [_Z19buildLevelSetSpheref6float2fPf_param_1];
	ld.param.f32 	%f4, [_Z19buildLevelSetSpheref6float2fPf_param_2];
	ld.param.u64 	%rd1, [_Z19buildLevelSetSpheref6float2fPf_param_3];
	cvta.to.global.u64 	%rd2, %rd1;
	mov.u32 	%r1, %tid.x;
	mov.u32 	%r2, %ntid.x;
	mov.u32 	%r3, %ctaid.x;
	mad.lo.s32 	%r4, %r2, %r3, %r1;
	mov.u32 	%r5, %tid.y;
	mov.u32 	%r6, %ntid.y;
	mov.u32 	%r7, %ctaid.y;
	mad.lo.s32 	%r8, %r6, %r7, %r5;
	mov.u32 	%r9, %nctaid.x;
	mul.lo.s32 	%r10, %r9, %r2;
	mad.lo.s32 	%r11, %r10, %r8, %r4;
	cvt.rn.f32.s32 	%f5, %r4;
	mul.f32 	%f6, %f4, %f5;
	sub.f32 	%f7, %f6, %f2;
	cvt.rn.f32.u32 	%f8, %r8;
	mul.f32 	%f9, %f4, %f8;
	sub.f32 	%f10, %f9, %f3;
	mul.f32 	%f11, %f10, %f10;
	fma.rn.f32 	%f12, %f7, %f7, %f11;
	sqrt.rn.f32 	%f13, %f12;
	sub.f32 	%f14, %f13, %f1;
	mul.wide.s32 	%rd3, %r11, 4;
	add.s64 	%rd4, %rd2, %rd3;
	st.global.f32 	[%rd4], %f14;
	ret;

}


// ===== COMPILED SASS (sm_100) =====

	.target	sm_100

	.elftype	@"ET_EXEC"


//--------------------- .note.nv.tkinfo           --------------------------
	.section	.note.nv.tkinfo,"",@"SHT_NOTE"
	.sectionflags	@"SHF_NOTE_NV_TKINFO"
	.tkinfo
        /*0018*/ 	.word	0x00000002
        /*0030*/ 	.string	""
        /*0030*/ 	.string	"ptxas"
        /*0030*/ 	.string	"Cuda compilation tools, release 13.0, V13.0.88"
        /*0030*/ 	.string	"Build cuda_13.0.r13.0/compiler.36424714_0"
        /*0030*/ 	.string	"-arch sm_100 -m 64 "



//--------------------- .note.nv.cuinfo           --------------------------
	.section	.note.nv.cuinfo,"",@"SHT_NOTE"
	.sectionflags	@"SHF_NOTE_NV_CUINFO"
        /*0018*/ 	.short	0x0002
        /*001a*/ 	.short	0x0064
        /*001c*/ 	.short	0x0082
	.zero		2


//--------------------- .nv.info                  --------------------------
	.section	.nv.info,"",@"SHT_CUDA_INFO"
	.align	4


	//----- nvinfo : EIATTR_REGCOUNT
	.align		4
        /*0000*/ 	.byte	0x04, 0x2f
        /*0002*/ 	.short	(.L_1 - .L_0)
	.align		4
.L_0:
        /*0004*/ 	.word	index@(_Z19buildLevelSetSpheref6float2fPf)
        /*0008*/ 	.word	0x0000000c


	//----- nvinfo : EIATTR_FRAME_SIZE
	.align		4
.L_1:
        /*000c*/ 	.byte	0x04, 0x11
        /*000e*/ 	.short	(.L_3 - .L_2)
	.align		4
.L_2:
        /*0010*/ 	.word	index@($__internal_0_$__cuda_sm20_sqrt_rn_f32_slowpath)
        /*0014*/ 	.word	0x00000000


	//----- nvinfo : EIATTR_FRAME_SIZE
	.align		4
.L_3:
        /*0018*/ 	.byte	0x04, 0x11
        /*001a*/ 	.short	(.L_5 - .L_4)
	.align		4
.L_4:
        /*001c*/ 	.word	index@(_Z19buildLevelSetSpheref6float2fPf)
        /*0020*/ 	.word	0x00000000


	//----- nvinfo : EIATTR_MIN_STACK_SIZE
	.align		4
.L_5:
        /*0024*/ 	.byte	0x04, 0x12
        /*0026*/ 	.short	(.L_7 - .L_6)
	.align		4
.L_6:
        /*0028*/ 	.word	index@(_Z19buildLevelSetSpheref6float2fPf)
        /*002c*/ 	.word	0x00000000
.L_7:


//--------------------- .nv.compat                --------------------------
	.section	.nv.compat,"",@"SHT_CUDA_COMPAT_INFO"
	.align	4
        /*0000*/ 	.byte	0x02, 0x09, 0x00, 0x00, 0x02, 0x02, 0x01, 0x00, 0x02, 0x05, 0x05, 0x00, 0x03, 0x07, 0x01, 0x01
        /*0010*/ 	.byte	0x02, 0x03, 0x00, 0x00, 0x02, 0x06, 0x01, 0x00, 0x04, 0x0b, 0x08, 0x00, 0x01, 0x00, 0x00, 0x00
        /*0020*/ 	.byte	0x00, 0x00, 0x00, 0x00


//--------------------- .nv.info._Z19buildLevelSetSpheref6float2fPf --------------------------
	.section	.nv.info._Z19buildLevelSetSpheref6float2fPf,"",@"SHT_CUDA_INFO"
	.sectionflags	@""
	.align	4


	//----- nvinfo : EIATTR_CUDA_API_VERSION
	.align		4
        /*0000*/ 	.byte	0x04, 0x37
        /*0002*/ 	.short	(.L_9 - .L_8)
.L_8:
        /*0004*/ 	.word	0x00000082


	//----- nvinfo : EIATTR_KPARAM_INFO
	.align		4
.L_9:
        /*0008*/ 	.byte	0x04, 0x17
        /*000a*/ 	.short	(.L_11 - .L_10)
.L_10:
        /*000c*/ 	.word	0x00000000
        /*0010*/ 	.short	0x0003
        /*0012*/ 	.short	0x0018
        /*0014*/ 	.byte	0x00, 0xf5, 0x21, 0x00


	//----- nvinfo : EIATTR_KPARAM_INFO
	.align		4
.L_11:
        /*0018*/ 	.byte	0x04, 0x17
        /*001a*/ 	.short	(.L_13 - .L_12)
.L_12:
        /*001c*/ 	.word	0x00000000
        /*0020*/ 	.short	0x0002
        /*0022*/ 	.short	0x0010
        /*0024*/ 	.byte	0x00, 0xf0, 0x11, 0x00


	//----- nvinfo : EIATTR_KPARAM_INFO
	.align		4
.L_13:
        /*0028*/ 	.byte	0x04, 0x17
        /*002a*/ 	.short	(.L_15 - .L_14)
.L_14:
        /*002c*/ 	.word	0x00000000
        /*0030*/ 	.short	0x0001
        /*0032*/ 	.short	0x0008
        /*0034*/ 	.byte	0x00, 0xf0, 0x21, 0x00


	//----- nvinfo : EIATTR_KPARAM_INFO
	.align		4
.L_15:
        /*0038*/ 	.byte	0x04, 0x17
        /*003a*/ 	.short	(.L_17 - .L_16)
.L_16:
        /*003c*/ 	.word	0x00000000
        /*0040*/ 	.short	0x0000
        /*0042*/ 	.short	0x0000
        /*0044*/ 	.byte	0x00, 0xf0, 0x11, 0x00


	//----- nvinfo : EIATTR_SPARSE_MMA_MASK
	.align		4
.L_17:
        /*0048*/ 	.byte	0x03, 0x50
        /*004a*/ 	.short	0x0000


	//----- nvinfo : EIATTR_MAXREG_COUNT
	.align		4
        /*004c*/ 	.byte	0x03, 0x1b
        /*004e*/ 	.short	0x00ff


	//----- nvinfo : EIATTR_MERCURY_ISA_VERSION
	.align		4
        /*0050*/ 	.byte	0x03, 0x5f
        /*0052*/ 	.short	0x0101


	//----- nvinfo : EIATTR_VRC_CTA_INIT_COUNT
	.align		4
        /*0054*/ 	.byte	0x02, 0x4a
	.zero		1
	.zero		1


	//----- nvinfo : EIATTR_EXIT_INSTR_OFFSETS
	.align		4
        /*0058*/ 	.byte	0x04, 0x1c
        /*005a*/ 	.short	(.L_19 - .L_18)


	//   ....[0]....
.L_18:
        /*005c*/ 	.word	0x00000270


	//----- nvinfo : EIATTR_CRS_STACK_SIZE
	.align		4
.L_19:
        /*0060*/ 	.byte	0x04, 0x1e
        /*0062*/ 	.short	(.L_21 - .L_20)
.L_20:
        /*0064*/ 	.word	0x00000000


	//----- nvinfo : EIATTR_CBANK_PARAM_SIZE
	.align		4
.L_21:
        /*0068*/ 	.byte	0x03, 0x19
        /*006a*/ 	.short	0x0020


	//----- nvinfo : EIATTR_PARAM_CBANK
	.align		4
        /*006c*/ 	.byte	0x04, 0x0a
        /*006e*/ 	.short	(.L_23 - .L_22)
	.align		4
.L_22:
        /*0070*/ 	.word	index@(.nv.constant0._Z19buildLevelSetSpheref6float2fPf)
        /*0074*/ 	.short	0x0380
        /*0076*/ 	.short	0x0020


	//----- nvinfo : EIATTR_SW_WAR
	.align		4
.L_23:
        /*0078*/ 	.byte	0x04, 0x36
        /*007a*/ 	.short	(.L_25 - .L_24)
.L_24:
        /*007c*/ 	.word	0x00000008
.L_25:


//--------------------- .nv.callgraph             --------------------------
	.section	.nv.callgraph,"",@"SHT_CUDA_CALLGRAPH"
	.align	4
	.sectionentsize	8
	.align		4
        /*0000*/ 	.word	0x00000000
	.align		4
        /*0004*/ 	.word	0xffffffff
	.align		4
        /*0008*/ 	.word	0x00000000
	.align		4
        /*000c*/ 	.word	0xfffffffe
	.align		4
        /*0010*/ 	.word	0x00000000
	.align		4
        /*0014*/ 	.word	0xfffffffd
	.align		4
        /*0018*/ 	.word	0x00000000
	.align		4
        /*001c*/ 	.word	0xfffffffc


//--------------------- .text._Z19buildLevelSetSpheref6float2fPf --------------------------
	.section	.text._Z19buildLevelSetSpheref6float2fPf,"ax",@progbits
	.align	128
        .global         _Z19buildLevelSetSpheref6float2fPf
        .type           _Z19buildLevelSetSpheref6float2fPf,@function
        .size           _Z19buildLevelSetSpheref6float2fPf,(.L_x_5 - _Z19buildLevelSetSpheref6float2fPf)
        .other          _Z19buildLevelSetSpheref6float2fPf,@"STO_CUDA_ENTRY STV_DEFAULT"
_Z19buildLevelSetSpheref6float2fPf:
.text._Z19buildLevelSetSpheref6float2fPf:
[----:B------:R-:W-:Y:S01]  /*0000*/  LDC R1, c[0x0][0x37c] ;  /* 0x0000df00ff017b82 */ /* 0x000fe20000000800 */
[----:B------:R-:W0:Y:S01]  /*0010*/  S2R R3, SR_TID.Y ;  /* 0x0000000000037919 */ /* 0x000e220000002200 */
[----:B------:R-:W1:Y:S06]  /*0020*/  LDCU UR4, c[0x0][0x360] ;  /* 0x00006c00ff0477ac */ /* 0x000e6c0008000800 */
[----:B------:R-:W2:Y:S01]  /*0030*/  LDC.64 R6, c[0x0][0x388] ;  /* 0x0000e200ff067b82 */ /* 0x000ea20000000a00 */
[----:B------:R-:W-:Y:S01]  /*0040*/  BSSY.RECONVERGENT B0, `(.L_x_0) ;  /* 0x000001d000007945 */ /* 0x000fe20003800200 */
[----:B------:R-:W0:Y:S01]  /*0050*/  S2R R2, SR_CTAID.Y ;  /* 0x0000000000027919 */ /* 0x000e220000002600 */
[----:B------:R-:W0:Y:S01]  /*0060*/  LDCU UR5, c[0x0][0x364] ;  /* 0x00006c80ff0577ac */ /* 0x000e220008000800 */
[----:B------:R-:W1:Y:S01]  /*0070*/  S2R R0, SR_TID.X ;  /* 0x0000000000007919 */ /* 0x000e620000002100 */
[----:B------:R-:W2:Y:S01]  /*0080*/  LDCU UR6, c[0x0][0x390] ;  /* 0x00007200ff0677ac */ /* 0x000ea20008000800 */
[----:B------:R-:W1:Y:S01]  /*0090*/  S2R R5, SR_CTAID.X ;  /* 0x0000000000057919 */ /* 0x000e620000002500 */
[----:B0-----:R-:W-:Y:S01]  /*00a0*/  IMAD R3, R2, UR5, R3 ;  /* 0x0000000502037c24 */ /* 0x001fe2000f8e0203 */
[----:B------:R-:W0:Y:S04]  /*00b0*/  LDCU UR5, c[0x0][0x370] ;  /* 0x00006e00ff0577ac */ /* 0x000e280008000800 */
[----:B------:R-:W-:Y:S01]  /*00c0*/  I2FP.F32.U32 R2, R3 ;  /* 0x0000000300027245 */ /* 0x000fe20000201000 */
[----:B-1----:R-:W-:-:S04]  /*00d0*/  IMAD R0, R5, UR4, R0 ;  /* 0x0000000405007c24 */ /* 0x002fc8000f8e0200 */
[----:B--2---:R-:W-:Y:S01]  /*00e0*/  FFMA R2, R2, UR6, -R7 ;  /* 0x0000000602027c23 */ /* 0x004fe20008000807 */
[----:B------:R-:W-:-:S03]  /*00f0*/  I2FP.F32.S32 R5, R0 ;  /* 0x0000000000057245 */ /* 0x000fc60000201400 */
[----:B------:R-:W-:Y:S02]  /*0100*/  FMUL R2, R2, R2 ;  /* 0x0000000202027220 */ /* 0x000fe40000400000 */
[----:B------:R-:W-:Y:S01]  /*0110*/  FFMA R5, R5, UR6, -R6 ;  /* 0x0000000605057c23 */ /* 0x000fe20008000806 */
[----:B0-----:R-:W-:Y:S01]  /*0120*/  UIMAD UR4, UR4, UR5, URZ ;  /* 0x00000005040472a4 */ /* 0x001fe2000f8e02ff */
[----:B------:R-:W0:Y:S02]  /*0130*/  LDCU.64 UR6, c[0x0][0x358] ;  /* 0x00006b00ff0677ac */ /* 0x000e240008000a00 */
[----:B------:R-:W-:-:S03]  /*0140*/  FFMA R2, R5, R5, R2 ;  /* 0x0000000505027223 */ /* 0x000fc60000000002 */
[----:B------:R-:W-:Y:S01]  /*0150*/  IMAD R5, R3, UR4, R0 ;  /* 0x0000000403057c24 */ /* 0x000fe2000f8e0200 */
[----:B------:R1:W2:Y:S01]  /*0160*/  MUFU.RSQ R7, R2 ;  /* 0x0000000200077308 */ /* 0x0002a20000001400 */
[----:B------:R-:W-:-:S04]  /*0170*/  IADD3 R4, PT, PT, R2, -0xd000000, RZ ;  /* 0xf300000002047810 */ /* 0x000fc80007ffe0ff */
[----:B------:R-:W-:-:S13]  /*0180*/  ISETP.GT.U32.AND P0, PT, R4, 0x727fffff, PT ;  /* 0x727fffff0400780c */ /* 0x000fda0003f04070 */
[----:B012---:R-:W-:Y:S05]  /*0190*/  @!P0 BRA `(.L_x_1) ;  /* 0x00000000000c8947 */ /* 0x007fea0003800000 */
[----:B------:R-:W-:-:S07]  /*01a0*/  MOV R9, 0x1c0 ;  /* 0x000001c000097802 */ /* 0x000fce0000000f00 */
[----:B------:R-:W-:Y:S05]  /*01b0*/  CALL.REL.NOINC `($__internal_0_$__cuda_sm20_sqrt_rn_f32_slowpath) ;  /* 0x0000000000307944 */ /* 0x000fea0003c00000 */
[----:B------:R-:W-:Y:S05]  /*01c0*/  BRA `(.L_x_2) ;  /* 0x0000000000107947 */ /* 0x000fea0003800000 */
.L_x_1:
[----:B------:R-:W-:Y:S01]  /*01d0*/  FMUL.FTZ R3, R2, R7 ;  /* 0x0000000702037220 */ /* 0x000fe20000410000 */
[----:B------:R-:W-:-:S03]  /*01e0*/  FMUL.FTZ R7, R7, 0.5 ;  /* 0x3f00000007077820 */ /* 0x000fc60000410000 */
[----:B------:R-:W-:-:S04]  /*01f0*/  FFMA R0, -R3, R3, R2 ;  /* 0x0000000303007223 */ /* 0x000fc80000000102 */
[----:B------:R-:W-:-:S07]  /*0200*/  FFMA R0, R0, R7, R3 ;  /* 0x0000000700007223 */ /* 0x000fce0000000003 */
.L_x_2:
[----:B------:R-:W-:Y:S05]  /*0210*/  BSYNC.RECONVERGENT B0 ;  /* 0x0000000000007941 */ /* 0x000fea0003800200 */
.L_x_0:
[----:B------:R-:W0:Y:S01]  /*0220*/  LDC.64 R2, c[0x0][0x398] ;  /* 0x0000e600ff027b82 */ /* 0x000e220000000a00 */
[----:B------:R-:W1:Y:S01]  /*0230*/  LDCU UR4, c[0x0][0x380] ;  /* 0x00007000ff0477ac */ /* 0x000e620008000800 */
[----:B0-----:R-:W-:-:S04]  /*0240*/  IMAD.WIDE R2, R5, 0x4, R2 ;  /* 0x0000000405027825 */ /* 0x001fc800078e0202 */
[----:B-1----:R-:W-:-:S05]  /*0250*/  FADD R5, R0, -UR4 ;  /* 0x8000000400057e21 */ /* 0x002fca0008000000 */
[----:B------:R-:W-:Y:S01]  /*0260*/  STG.E desc[UR6][R2.64], R5 ;  /* 0x0000000502007986 */ /* 0x000fe2000c101906 */
[----:B------:R-:W-:Y:S05]  /*0270*/  EXIT ;  /* 0x000000000000794d */ /* 0x000fea0003800000 */
        .weak           $__internal_0_$__cuda_sm20_sqrt_rn_f32_slowpath
        .type           $__internal_0_$__cuda_sm20_sqrt_rn_f32_slowpath,@function
        .size           $__internal_0_$__cuda_sm20_sqrt_rn_f32_slowpath,(.L_x_5 - $__internal_0_$__cuda_sm20_sqrt_rn_f32_slowpath)
$__internal_0_$__cuda_sm20_sqrt_rn_f32_slowpath:
[----:B------:R-:W-:-:S13]  /*0280*/  LOP3.LUT P0, RZ, R2, 0x7fffffff, RZ, 0xc0, !PT ;  /* 0x7fffffff02ff7812 */ /* 0x000fda000780c0ff */
[----:B------:R-:W-:Y:S05]  /*0290*/  @!P0 BRA `(.L_x_3) ;  /* 0x0000000000448947 */ /* 0x000fea0003800000 */
[----:B------:R-:W-:Y:S02]  /*02a0*/  FSETP.GEU.FTZ.AND P0, PT, R2, RZ, PT ;  /* 0x000000ff0200720b */ /* 0x000fe40003f1e000 */
[----:B------:R-:W-:-:S11]  /*02b0*/  MOV R0, R2 ;  /* 0x0000000200007202 */ /* 0x000fd60000000f00 */
[----:B------:R-:W-:Y:S01]  /*02c0*/  @!P0 MOV R2, 0x7fffffff ;  /* 0x7fffffff00028802 */ /* 0x000fe20000000f00 */
[----:B------:R-:W-:Y:S06]  /*02d0*/  @!P0 BRA `(.L_x_3) ;  /* 0x0000000000348947 */ /* 0x000fec0003800000 */
[----:B------:R-:W-:-:S13]  /*02e0*/  FSETP.GTU.FTZ.AND P0, PT, |R0|, +INF , PT ;  /* 0x7f8000000000780b */ /* 0x000fda0003f1c200 */
[----:B------:R-:W-:Y:S01]  /*02f0*/  @P0 FADD.FTZ R2, R0, 1 ;  /* 0x3f80000000020421 */ /* 0x000fe20000010000 */
[----:B------:R-:W-:Y:S06]  /*0300*/  @P0 BRA `(.L_x_3) ;  /* 0x0000000000280947 */ /* 0x000fec0003800000 */
[----:B------:R-:W-:-:S13]  /*0310*/  FSETP.NEU.FTZ.AND P0, PT, |R0|, +INF , PT ;  /* 0x7f8000000000780b */ /* 0x000fda0003f1d200 */
[----:B------:R-:W-:-:S04]  /*0320*/  @P0 FFMA R3, R0, 1.84467440737095516160e+19, RZ ;  /* 0x5f80000000030823 */ /* 0x000fc800000000ff */
[----:B------:R-:W0:Y:S02]  /*0330*/  @P0 MUFU.RSQ R2, R3 ;  /* 0x0000000300020308 */ /* 0x000e240000001400 */
[----:B0-----:R-:W-:Y:S01]  /*0340*/  @P0 FMUL.FTZ R4, R3, R2 ;  /* 0x0000000203040220 */ /* 0x001fe20000410000 */
[----:B------:R-:W-:Y:S01]  /*0350*/  @P0 FMUL.FTZ R8, R2, 0.5 ;  /* 0x3f00000002080820 */ /* 0x000fe20000410000 */
[----:B------:R-:W-:Y:S02]  /*0360*/  @!P0 MOV R2, R0 ;  /* 0x0000000000028202 */ /* 0x000fe40000000f00 */
[----:B------:R-:W-:-:S04]  /*0370*/  @P0 FADD.FTZ R6, -R4, -RZ ;  /* 0x800000ff04060221 */ /* 0x000fc80000010100 */
[----:B------:R-:W-:-:S04]  /*0380*/  @P0 FFMA R7, R4, R6, R3 ;  /* 0x0000000604070223 */ /* 0x000fc80000000003 */
[----:B------:R-:W-:-:S04]  /*0390*/  @P0 FFMA R7, R7, R8, R4 ;  /* 0x0000000807070223 */ /* 0x000fc80000000004 */
[----:B------:R-:W-:-:S07]  /*03a0*/  @P0 FMUL.FTZ R2, R7, 2.3283064365386962891e-10 ;  /* 0x2f80000007020820 */ /* 0x000fce0000410000 */
.L_x_3:
[----:B------:R-:W-:Y:S01]  /*03b0*/  HFMA2 R3, -RZ, RZ, 0, 0 ;  /* 0x00000000ff037431 */ /* 0x000fe200000001ff */
[----:B------:R-:W-:Y:S02]  /*03c0*/  MOV R0, R2 ;  /* 0x0000000200007202 */ /* 0x000fe40000000f00 */
[----:B------:R-:W-:-:S04]  /*03d0*/  MOV R2, R9 ;  /* 0x0000000900027202 */ /* 0x000fc80000000f00 */
[----:B------:R-:W-:Y:S05]  /*03e0*/  RET.REL.NODEC R2 `(_Z19buildLevelSetSpheref6float2fPf) ;  /* 0xfffffffc02047950 */ /* 0x000fea0003c3ffff */
.L_x_4:
[----:B------:R-:W-:-:S00]  /*03f0*/  BRA `(.L_x_4) ;  /* 0xfffffffc00fc7947 */ /* 0x000fc0000383ffff */
[----:B------:R-:W-:-:S00]  /*0400*/  NOP ;  /* 0x0000000000007918 */ /* 0x000fc00000000000 */
[----:B------:R-:W-:-:S00]  /*0410*/  NOP ;  /* 0x0000000000007918 */ /* 0x000fc00000000000 */
[----:B------:R-:W-:-:S00]  /*0420*/  NOP ;  /* 0x0000000000007918 */ /* 0x000fc00000000000 */
[----:B------:R-:W-:-:S00]  /*0430*/  NOP ;  /* 0x0000000000007918 */ /* 0x000fc00000000000 */
[----:B------:R-:W-:-:S00]  /*0440*/  NOP ;  /* 0x0000000000007918 */ /* 0x000fc00000000000 */
[----:B------:R-:W-:-:S00]  /*0450*/  NOP ;  /* 0x0000000000007918 */ /* 0x000fc00000000000 */
[----:B------:R-:W-:-:S00]  /*0460*/  NOP ;  /* 0x0000000000007918 */ /* 0x000fc00000000000 */
[----:B------:R-:W-:-:S00]  /*0470*/  NOP ;  /* 0x0000000000007918 */ /* 0x000fc00000000000 */
.L_x_5:


//--------------------- .nv.shared.reserved.0     --------------------------
	.section	.nv.shared.reserved.0,"aw",@nobits
	.weak		__nv_reservedSMEM_offset_0_alias
	.size		__nv_reservedSMEM_offset_0_alias, 0, 64
	.other		__nv_reservedSMEM_offset_0_alias,@"STO_CUDA_RESERVED_SHARED STV_DEFAULT"
__nv_reservedSMEM_offset_0_alias:
	.zero		0
	.zero		64


//--------------------- .nv.constant0._Z19buildLevelSetSpheref6float2fPf --------------------------
	.section	.nv.constant0._Z19buildLevelSetSpheref6float2fPf,"a",@progbits
	.sectionflags	@""
	.align	4
.nv.constant0._Z19buildLevelSetSpheref6float2fPf:
	.zero		928


//--------------------- SYMBOLS --------------------------

	.type		.nv.reservedSmem.offset0,@object
	.size		.nv.reservedSmem.offset0,0x4
